//
// Generated by NVIDIA NVVM Compiler
//
// Compiler Build ID: CL-36424714
// Cuda compilation tools, release 13.0, V13.0.88
// Based on NVVM 20.0.0
//

.version 9.0
.target sm_100
.address_size 64

	// .globl	_Z18test_mulmod_kernelPKmS0_Pmmm

.visible .entry _Z18test_mulmod_kernelPKmS0_Pmmm(
	.param .u64 .ptr .align 1 _Z18test_mulmod_kernelPKmS0_Pmmm_param_0,
	.param .u64 .ptr .align 1 _Z18test_mulmod_kernelPKmS0_Pmmm_param_1,
	.param .u64 .ptr .align 1 _Z18test_mulmod_kernelPKmS0_Pmmm_param_2,
	.param .u64 _Z18test_mulmod_kernelPKmS0_Pmmm_param_3,
	.param .u64 _Z18test_mulmod_kernelPKmS0_Pmmm_param_4
)
{
	.reg .pred 	%p<5>;
	.reg .b32 	%r<8>;
	.reg .b64 	%rd<35>;
	.reg .b64 	%fd<6>;

	ld.param.u64 	%rd10, [_Z18test_mulmod_kernelPKmS0_Pmmm_param_0];
	ld.param.u64 	%rd11, [_Z18test_mulmod_kernelPKmS0_Pmmm_param_1];
	ld.param.u64 	%rd12, [_Z18test_mulmod_kernelPKmS0_Pmmm_param_2];
	ld.param.u64 	%rd13, [_Z18test_mulmod_kernelPKmS0_Pmmm_param_3];
	ld.param.u64 	%rd14, [_Z18test_mulmod_kernelPKmS0_Pmmm_param_4];
	mov.u32 	%r1, %ctaid.x;
	mov.u32 	%r2, %ntid.x;
	mov.u32 	%r3, %tid.x;
	mad.lo.s32 	%r4, %r1, %r2, %r3;
	cvt.u64.u32 	%rd1, %r4;
	setp.le.u64 	%p1, %rd14, %rd1;
	@%p1 bra 	$L__BB0_8;
	cvta.to.global.u64 	%rd21, %rd10;
	cvta.to.global.u64 	%rd22, %rd11;
	shl.b64 	%rd23, %rd1, 3;
	add.s64 	%rd24, %rd21, %rd23;
	ld.global.u64 	%rd16, [%rd24];
	add.s64 	%rd25, %rd22, %rd23;
	ld.global.u64 	%rd17, [%rd25];
	// begin inline asm
	mul.lo.u64 %rd15, %rd16, %rd17;
	// end inline asm
	// begin inline asm
	mul.hi.u64 %rd18, %rd16, %rd17;
	// end inline asm
	setp.ne.s64 	%p2, %rd18, 0;
	@%p2 bra 	$L__BB0_5;
	or.b64  	%rd28, %rd15, %rd13;
	and.b64  	%rd29, %rd28, -4294967296;
	setp.ne.s64 	%p4, %rd29, 0;
	@%p4 bra 	$L__BB0_4;
	cvt.u32.u64 	%r5, %rd13;
	cvt.u32.u64 	%r6, %rd15;
	rem.u32 	%r7, %r6, %r5;
	cvt.u64.u32 	%rd34, %r7;
	bra.uni 	$L__BB0_7;
$L__BB0_4:
	rem.u64 	%rd34, %rd15, %rd13;
	bra.uni 	$L__BB0_7;
$L__BB0_5:
	cvt.rn.f64.u64 	%fd1, %rd18;
	cvt.rn.f64.u64 	%fd2, %rd15;
	cvt.rn.f64.u64 	%fd3, %rd13;
	fma.rn.f64 	%fd4, %fd1, 0d43F0000000000000, %fd2;
	div.rn.f64 	%fd5, %fd4, %fd3;
	cvt.rzi.u64.f64 	%rd26, %fd5;
	mul.lo.s64 	%rd27, %rd26, %rd13;
	sub.s64 	%rd33, %rd15, %rd27;
$L__BB0_6:
	mov.u64 	%rd34, %rd33;
	setp.ge.u64 	%p3, %rd34, %rd13;
	sub.s64 	%rd33, %rd34, %rd13;
	@%p3 bra 	$L__BB0_6;
$L__BB0_7:
	cvta.to.global.u64 	%rd30, %rd12;
	add.s64 	%rd32, %rd30, %rd23;
	st.global.u64 	[%rd32], %rd34;
$L__BB0_8:
	ret;

}


// ===== COMPILED SASS (sm_100) =====

	.target	sm_100

	.elftype	@"ET_EXEC"


//--------------------- .note.nv.tkinfo           --------------------------
	.section	.note.nv.tkinfo,"",@"SHT_NOTE"
	.sectionflags	@"SHF_NOTE_NV_TKINFO"
	.tkinfo
        /*0018*/ 	.word	0x00000002
        /*0030*/ 	.string	""
        /*0030*/ 	.string	"ptxas"
        /*0030*/ 	.string	"Cuda compilation tools, release 13.0, V13.0.88"
        /*0030*/ 	.string	"Build cuda_13.0.r13.0/compiler.36424714_0"
        /*0030*/ 	.string	"-arch sm_100 -m 64 "



//--------------------- .note.nv.cuinfo           --------------------------
	.section	.note.nv.cuinfo,"",@"SHT_NOTE"
	.sectionflags	@"SHF_NOTE_NV_CUINFO"
        /*0018*/ 	.short	0x0002
        /*001a*/ 	.short	0x0064
        /*001c*/ 	.short	0x0082
	.zero		2


//--------------------- .nv.info                  --------------------------
	.section	.nv.info,"",@"SHT_CUDA_INFO"
	.align	4


	//----- nvinfo : EIATTR_REGCOUNT
	.align		4
        /*0000*/ 	.byte	0x04, 0x2f
        /*0002*/ 	.short	(.L_1 - .L_0)
	.align		4
.L_0:
        /*0004*/ 	.word	index@(_Z18test_mulmod_kernelPKmS0_Pmmm)
        /*0008*/ 	.word	0x0000001d


	//----- nvinfo : EIATTR_FRAME_SIZE
	.align		4
.L_1:
        /*000c*/ 	.byte	0x04, 0x11
        /*000e*/ 	.short	(.L_3 - .L_2)
	.align		4
.L_2:
        /*0010*/ 	.word	index@($__internal_1_$__cuda_sm20_rem_u64)
        /*0014*/ 	.word	0x00000000


	//----- nvinfo : EIATTR_FRAME_SIZE
	.align		4
.L_3:
        /*0018*/ 	.byte	0x04, 0x11
        /*001a*/ 	.short	(.L_5 - .L_4)
	.align		4
.L_4:
        /*001c*/ 	.word	index@($__internal_0_$__cuda_sm20_div_rn_f64_full)
        /*0020*/ 	.word	0x00000000


	//----- nvinfo : EIATTR_FRAME_SIZE
	.align		4
.L_5:
        /*0024*/ 	.byte	0x04, 0x11
        /*0026*/ 	.short	(.L_7 - .L_6)
	.align		4
.L_6:
        /*0028*/ 	.word	index@(_Z18test_mulmod_kernelPKmS0_Pmmm)
        /*002c*/ 	.word	0x00000000


	//----- nvinfo : EIATTR_MIN_STACK_SIZE
	.align		4
.L_7:
        /*0030*/ 	.byte	0x04, 0x12
        /*0032*/ 	.short	(.L_9 - .L_8)
	.align		4
.L_8:
        /*0034*/ 	.word	index@(_Z18test_mulmod_kernelPKmS0_Pmmm)
        /*0038*/ 	.word	0x00000000
.L_9:


//--------------------- .nv.compat                --------------------------
	.section	.nv.compat,"",@"SHT_CUDA_COMPAT_INFO"
	.align	4
        /*0000*/ 	.byte	0x02, 0x09, 0x00, 0x00, 0x02, 0x02, 0x01, 0x00, 0x02, 0x05, 0x05, 0x00, 0x03, 0x07, 0x01, 0x01
        /*0010*/ 	.byte	0x02, 0x03, 0x00, 0x00, 0x02, 0x06, 0x01, 0x00, 0x04, 0x0b, 0x08, 0x00, 0x01, 0x00, 0x00, 0x00
        /*0020*/ 	.byte	0x00, 0x00, 0x00, 0x00


//--------------------- .nv.info._Z18test_mulmod_kernelPKmS0_Pmmm --------------------------
	.section	.nv.info._Z18test_mulmod_kernelPKmS0_Pmmm,"",@"SHT_CUDA_INFO"
	.sectionflags	@""
	.align	4


	//----- nvinfo : EIATTR_CUDA_API_VERSION
	.align		4
        /*0000*/ 	.byte	0x04, 0x37
        /*0002*/ 	.short	(.L_11 - .L_10)
.L_10:
        /*0004*/ 	.word	0x00000082


	//----- nvinfo : EIATTR_KPARAM_INFO
	.align		4
.L_11:
        /*0008*/ 	.byte	0x04, 0x17
        /*000a*/ 	.short	(.L_13 - .L_12)
.L_12:
        /*000c*/ 	.word	0x00000000
        /*0010*/ 	.short	0x0004
        /*0012*/ 	.short	0x0020
        /*0014*/ 	.byte	0x00, 0xf0, 0x21, 0x00


	//----- nvinfo : EIATTR_KPARAM_INFO
	.align		4
.L_13:
        /*0018*/ 	.byte	0x04, 0x17
        /*001a*/ 	.short	(.L_15 - .L_14)
.L_14:
        /*001c*/ 	.word	0x00000000
        /*0020*/ 	.short	0x0003
        /*0022*/ 	.short	0x0018
        /*0024*/ 	.byte	0x00, 0xf0, 0x21, 0x00


	//----- nvinfo : EIATTR_KPARAM_INFO
	.align		4
.L_15:
        /*0028*/ 	.byte	0x04, 0x17
        /*002a*/ 	.short	(.L_17 - .L_16)
.L_16:
        /*002c*/ 	.word	0x00000000
        /*0030*/ 	.short	0x0002
        /*0032*/ 	.short	0x0010
        /*0034*/ 	.byte	0x00, 0xf5, 0x21, 0x00


	//----- nvinfo : EIATTR_KPARAM_INFO
	.align		4
.L_17:
        /*0038*/ 	.byte	0x04, 0x17
        /*003a*/ 	.short	(.L_19 - .L_18)
.L_18:
        /*003c*/ 	.word	0x00000000
        /*0040*/ 	.short	0x0001
        /*0042*/ 	.short	0x0008
        /*0044*/ 	.byte	0x00, 0xf5, 0x21, 0x00


	//----- nvinfo : EIATTR_KPARAM_INFO
	.align		4
.L_19:
        /*0048*/ 	.byte	0x04, 0x17
        /*004a*/ 	.short	(.L_21 - .L_20)
.L_20:
        /*004c*/ 	.word	0x00000000
        /*0050*/ 	.short	0x0000
        /*0052*/ 	.short	0x0000
        /*0054*/ 	.byte	0x00, 0xf5, 0x21, 0x00


	//----- nvinfo : EIATTR_SPARSE_MMA_MASK
	.align		4
.L_21:
        /*0058*/ 	.byte	0x03, 0x50
        /*005a*/ 	.short	0x0000


	//----- nvinfo : EIATTR_MAXREG_COUNT
	.align		4
        /*005c*/ 	.byte	0x03, 0x1b
        /*005e*/ 	.short	0x00ff


	//----- nvinfo : EIATTR_MERCURY_ISA_VERSION
	.align		4
        /*0060*/ 	.byte	0x03, 0x5f
        /*0062*/ 	.short	0x0101


	//----- nvinfo : EIATTR_VRC_CTA_INIT_COUNT
	.align		4
        /*0064*/ 	.byte	0x02, 0x4a
	.zero		1
	.zero		1


	//----- nvinfo : EIATTR_EXIT_INSTR_OFFSETS
	.align		4
        /*0068*/ 	.byte	0x04, 0x1c
        /*006a*/ 	.short	(.L_23 - .L_22)


	//   ....[0]....
.L_22:
        /*006c*/ 	.word	0x00000080


	//   ....[1]....
        /*0070*/ 	.word	0x000006c0


	//----- nvinfo : EIATTR_CRS_STACK_SIZE
	.align		4
.L_23:
        /*0074*/ 	.byte	0x04, 0x1e
        /*0076*/ 	.short	(.L_25 - .L_24)
.L_24:
        /*0078*/ 	.word	0x00000000


	//----- nvinfo : EIATTR_CBANK_PARAM_SIZE
	.align		4
.L_25:
        /*007c*/ 	.byte	0x03, 0x19
        /*007e*/ 	.short	0x0028


	//----- nvinfo : EIATTR_PARAM_CBANK
	.align		4
        /*0080*/ 	.byte	0x04, 0x0a
        /*0082*/ 	.short	(.L_27 - .L_26)
	.align		4
.L_26:
        /*0084*/ 	.word	index@(.nv.constant0._Z18test_mulmod_kernelPKmS0_Pmmm)
        /*0088*/ 	.short	0x0380
        /*008a*/ 	.short	0x0028


	//----- nvinfo : EIATTR_SW_WAR
	.align		4
.L_27:
        /*008c*/ 	.byte	0x04, 0x36
        /*008e*/ 	.short	(.L_29 - .L_28)
.L_28:
        /*0090*/ 	.word	0x00000008
.L_29:


//--------------------- .nv.callgraph             --------------------------
	.section	.nv.callgraph,"",@"SHT_CUDA_CALLGRAPH"
	.align	4
	.sectionentsize	8
	.align		4
        /*0000*/ 	.word	0x00000000
	.align		4
        /*0004*/ 	.word	0xffffffff
	.align		4
        /*0008*/ 	.word	0x00000000
	.align		4
        /*000c*/ 	.word	0xfffffffe
	.align		4
        /*0010*/ 	.word	0x00000000
	.align		4
        /*0014*/ 	.word	0xfffffffd
	.align		4
        /*0018*/ 	.word	0x00000000
	.align		4
        /*001c*/ 	.word	0xfffffffc


//--------------------- .text._Z18test_mulmod_kernelPKmS0_Pmmm --------------------------
	.section	.text._Z18test_mulmod_kernelPKmS0_Pmmm,"ax",@progbits
	.align	128
        .global         _Z18test_mulmod_kernelPKmS0_Pmmm
        .type           _Z18test_mulmod_kernelPKmS0_Pmmm,@function
        .size           _Z18test_mulmod_kernelPKmS0_Pmmm,(.L_x_14 - _Z18test_mulmod_kernelPKmS0_Pmmm)
        .other          _Z18test_mulmod_kernelPKmS0_Pmmm,@"STO_CUDA_ENTRY STV_DEFAULT"
_Z18test_mulmod_kernelPKmS0_Pmmm:
.text._Z18test_mulmod_kernelPKmS0_Pmmm:
[----:B------:R-:W-:Y:S01]  /*0000*/  LDC R1, c[0x0][0x37c] ;  /* 0x0000df00ff017b82 */ /* 0x000fe20000000800 */
[----:B------:R-:W0:Y:S07]  /*0010*/  S2R R3, SR_TID.X ;  /* 0x0000000000037919 */ /* 0x000e2e0000002100 */
[----:B------:R-:W0:Y:S01]  /*0020*/  S2UR UR4, SR_CTAID.X ;  /* 0x00000000000479c3 */ /* 0x000e220000002500 */
[----:B------:R-:W1:Y:S07]  /*0030*/  LDCU.64 UR6, c[0x0][0x3a0] ;  /* 0x00007400ff0677ac */ /* 0x000e6e0008000a00 */
[----:B------:R-:W0:Y:S02]  /*0040*/  LDC R14, c[0x0][0x360] ;  /* 0x0000d800ff0e7b82 */ /* 0x000e240000000800 */
[----:B0-----:R-:W-:-:S05]  /*0050*/  IMAD R14, R14, UR4, R3 ;  /* 0x000000040e0e7c24 */ /* 0x001fca000f8e0203 */
[----:B-1----:R-:W-:-:S04]  /*0060*/  ISETP.GE.U32.AND P0, PT, R14, UR6, PT ;  /* 0x000000060e007c0c */ /* 0x002fc8000bf06070 */
[----:B------:R-:W-:-:S13]  /*0070*/  ISETP.GE.U32.AND.EX P0, PT, RZ, UR7, PT, P0 ;  /* 0x00000007ff007c0c */ /* 0x000fda000bf06100 */
[----:B------:R-:W-:Y:S05]  /*0080*/  @P0 EXIT ;  /* 0x000000000000094d */ /* 0x000fea0003800000 */
[----:B------:R-:W0:Y:S01]  /*0090*/  LDCU.128 UR8, c[0x0][0x380] ;  /* 0x00007000ff0877ac */ /* 0x000e220008000c00 */
[----:B------:R-:W-:Y:S01]  /*00a0*/  IMAD.SHL.U32 R0, R14, 0x8, RZ ;  /* 0x000000080e007824 */ /* 0x000fe200078e00ff */
[----:B------:R-:W-:Y:S01]  /*00b0*/  SHF.R.U32.HI R14, RZ, 0x1d, R14 ;  /* 0x0000001dff0e7819 */ /* 0x000fe2000001160e */
[----:B------:R-:W1:Y:S03]  /*00c0*/  LDCU.64 UR4, c[0x0][0x358] ;  /* 0x00006b00ff0477ac */ /* 0x000e660008000a00 */
[C---:B0-----:R-:W-:Y:S02]  /*00d0*/  IADD3 R2, P0, PT, R0.reuse, UR8, RZ ;  /* 0x0000000800027c10 */ /* 0x041fe4000ff1e0ff */
[----:B------:R-:W-:Y:S02]  /*00e0*/  IADD3 R8, P1, PT, R0, UR10, RZ ;  /* 0x0000000a00087c10 */ /* 0x000fe4000ff3e0ff */
[----:B------:R-:W-:-:S02]  /*00f0*/  IADD3.X R3, PT, PT, R14, UR9, RZ, P0, !PT ;  /* 0x000000090e037c10 */ /* 0x000fc400087fe4ff */
[----:B------:R-:W-:-:S04]  /*0100*/  IADD3.X R9, PT, PT, R14, UR11, RZ, P1, !PT ;  /* 0x0000000b0e097c10 */ /* 0x000fc80008ffe4ff */
[----:B-1----:R-:W2:Y:S04]  /*0110*/  LDG.E.64 R2, desc[UR4][R2.64] ;  /* 0x0000000402027981 */ /* 0x002ea8000c1e1b00 */
[----:B------:R-:W2:Y:S01]  /*0120*/  LDG.E.64 R8, desc[UR4][R8.64] ;  /* 0x0000000408087981 */ /* 0x000ea2000c1e1b00 */
[----:B------:R-:W-:Y:S01]  /*0130*/  BSSY.RECONVERGENT B0, `(.L_x_0) ;  /* 0x0000054000007945 */ /* 0x000fe20003800200 */
[----:B--2---:R-:W-:-:S04]  /*0140*/  IMAD.WIDE.U32 R4, R3, R8, RZ ;  /* 0x0000000803047225 */ /* 0x004fc800078e00ff */
[----:B------:R-:W-:-:S04]  /*0150*/  IMAD.WIDE.U32 R6, R2, R8, RZ ;  /* 0x0000000802067225 */ /* 0x000fc800078e00ff */
[----:B------:R-:W-:-:S04]  /*0160*/  IMAD.WIDE.U32 R10, P0, R2, R9, R4 ;  /* 0x00000009020a7225 */ /* 0x000fc80007800004 */
[----:B------:R-:W-:Y:S01]  /*0170*/  IMAD.X R17, RZ, RZ, RZ, P0 ;  /* 0x000000ffff117224 */ /* 0x000fe200000e06ff */
[----:B------:R-:W-:Y:S01]  /*0180*/  IADD3 R5, P0, PT, R7, R10, RZ ;  /* 0x0000000a07057210 */ /* 0x000fe20007f1e0ff */
[----:B------:R-:W-:-:S04]  /*0190*/  IMAD.MOV.U32 R16, RZ, RZ, R11 ;  /* 0x000000ffff107224 */ /* 0x000fc800078e000b */
[----:B------:R-:W-:-:S03]  /*01a0*/  IMAD.WIDE.U32.X R16, R3, R9, R16, P0 ;  /* 0x0000000903107225 */ /* 0x000fc600000e0410 */
[----:B------:R-:W-:-:S04]  /*01b0*/  ISETP.NE.U32.AND P0, PT, R16, RZ, PT ;  /* 0x000000ff1000720c */ /* 0x000fc80003f05070 */
[----:B------:R-:W-:-:S13]  /*01c0*/  ISETP.NE.AND.EX P0, PT, R17, RZ, PT, P0 ;  /* 0x000000ff1100720c */ /* 0x000fda0003f05300 */
[----:B------:R-:W-:Y:S05]  /*01d0*/  @P0 BRA `(.L_x_1) ;  /* 0x0000000000700947 */ /* 0x000fea0003800000 */
[----:B------:R-:W0:Y:S02]  /*01e0*/  LDCU UR6, c[0x0][0x39c] ;  /* 0x00007380ff0677ac */ /* 0x000e240008000800 */
[----:B0-----:R-:W-:-:S04]  /*01f0*/  LOP3.LUT R2, R5, UR6, RZ, 0xfc, !PT ;  /* 0x0000000605027c12 */ /* 0x001fc8000f8efcff */
[----:B------:R-:W-:-:S13]  /*0200*/  ISETP.NE.U32.AND P0, PT, R2, RZ, PT ;  /* 0x000000ff0200720c */ /* 0x000fda0003f05070 */
[----:B------:R-:W-:Y:S05]  /*0210*/  @P0 BRA `(.L_x_2) ;  /* 0x0000000000540947 */ /* 0x000fea0003800000 */
[----:B------:R-:W0:Y:S02]  /*0220*/  LDCU UR6, c[0x0][0x398] ;  /* 0x00007300ff0677ac */ /* 0x000e240008000800 */
[----:B0-----:R-:W0:Y:S01]  /*0230*/  I2F.U32.RP R4, UR6 ;  /* 0x0000000600047d06 */ /* 0x001e220008209000 */
[----:B------:R-:W-:-:S07]  /*0240*/  ISETP.NE.U32.AND P1, PT, RZ, UR6, PT ;  /* 0x00000006ff007c0c */ /* 0x000fce000bf25070 */
[----:B0-----:R-:W0:Y:S02]  /*0250*/  MUFU.RCP R4, R4 ;  /* 0x0000000400047308 */ /* 0x001e240000001000 */
[----:B0-----:R-:W-:-:S06]  /*0260*/  VIADD R2, R4, 0xffffffe ;  /* 0x0ffffffe04027836 */ /* 0x001fcc0000000000 */
[----:B------:R0:W1:Y:S02]  /*0270*/  F2I.FTZ.U32.TRUNC.NTZ R3, R2 ;  /* 0x0000000200037305 */ /* 0x000064000021f000 */
[----:B0-----:R-:W-:Y:S02]  /*0280*/  IMAD.MOV.U32 R2, RZ, RZ, RZ ;  /* 0x000000ffff027224 */ /* 0x001fe400078e00ff */
[----:B-1----:R-:W-:-:S04]  /*0290*/  IMAD.MOV R5, RZ, RZ, -R3 ;  /* 0x000000ffff057224 */ /* 0x002fc800078e0a03 */
[----:B------:R-:W-:-:S04]  /*02a0*/  IMAD R5, R5, UR6, RZ ;  /* 0x0000000605057c24 */ /* 0x000fc8000f8e02ff */
[----:B------:R-:W-:-:S06]  /*02b0*/  IMAD.HI.U32 R3, R3, R5, R2 ;  /* 0x0000000503037227 */ /* 0x000fcc00078e0002 */
[----:B------:R-:W-:-:S04]  /*02c0*/  IMAD.HI.U32 R3, R3, R6, RZ ;  /* 0x0000000603037227 */ /* 0x000fc800078e00ff */
[----:B------:R-:W-:-:S04]  /*02d0*/  IMAD.MOV R3, RZ, RZ, -R3 ;  /* 0x000000ffff037224 */ /* 0x000fc800078e0a03 */
[----:B------:R-:W-:Y:S02]  /*02e0*/  IMAD R6, R3, UR6, R6 ;  /* 0x0000000603067c24 */ /* 0x000fe4000f8e0206 */
[----:B------:R-:W-:-:S03]  /*02f0*/  IMAD.MOV.U32 R3, RZ, RZ, RZ ;  /* 0x000000ffff037224 */ /* 0x000fc600078e00ff */
[----:B------:R-:W-:-:S13]  /*0300*/  ISETP.GE.U32.AND P0, PT, R6, UR6, PT ;  /* 0x0000000606007c0c */ /* 0x000fda000bf06070 */
[----:B------:R-:W-:-:S05]  /*0310*/  @P0 VIADD R6, R6, -UR6 ;  /* 0x8000000606060c36 */ /* 0x000fca0008000000 */
[----:B------:R-:W-:-:S13]  /*0320*/  ISETP.GE.U32.AND P0, PT, R6, UR6, PT ;  /* 0x0000000606007c0c */ /* 0x000fda000bf06070 */
[----:B------:R-:W-:Y:S02]  /*0330*/  @P0 IADD3 R6, PT, PT, R6, -UR6, RZ ;  /* 0x8000000606060c10 */ /* 0x000fe4000fffe0ff */
[----:B------:R-:W-:-:S05]  /*0340*/  @!P1 LOP3.LUT R6, RZ, UR6, RZ, 0x33, !PT ;  /* 0x00000006ff069c12 */ /* 0x000fca000f8e33ff */
[----:B------:R-:W-:Y:S01]  /*0350*/  IMAD.MOV.U32 R2, RZ, RZ, R6 ;  /* 0x000000ffff027224 */ /* 0x000fe200078e0006 */
[----:B------:R-:W-:Y:S06]  /*0360*/  BRA `(.L_x_3) ;  /* 0x0000000000c07947 */ /* 0x000fec0003800000 */
.L_x_2:
[----:B------:R-:W-:-:S07]  /*0370*/  MOV R8, 0x390 ;  /* 0x0000039000087802 */ /* 0x000fce0000000f00 */
[----:B------:R-:W-:Y:S05]  /*0380*/  CALL.REL.NOINC `($__internal_1_$__cuda_sm20_rem_u64) ;  /* 0x0000000800487944 */ /* 0x000fea0003c00000 */
[----:B------:R-:W-:Y:S05]  /*0390*/  BRA `(.L_x_3) ;  /* 0x0000000000b47947 */ /* 0x000fea0003800000 */
.L_x_1:
[----:B------:R-:W0:Y:S01]  /*03a0*/  LDCU.64 UR6, c[0x0][0x398] ;  /* 0x00007300ff0677ac */ /* 0x000e220008000a00 */
[----:B------:R-:W-:Y:S01]  /*03b0*/  IMAD.MOV.U32 R8, RZ, RZ, 0x1 ;  /* 0x00000001ff087424 */ /* 0x000fe200078e00ff */
[----:B------:R-:W-:Y:S01]  /*03c0*/  I2F.F64.U64 R10, R16 ;  /* 0x00000010000a7312 */ /* 0x000fe20000301800 */
[----:B------:R-:W-:Y:S01]  /*03d0*/  IMAD.MOV.U32 R4, RZ, RZ, R6 ;  /* 0x000000ffff047224 */ /* 0x000fe200078e0006 */
[----:B------:R-:W-:Y:S06]  /*03e0*/  BSSY.RECONVERGENT B1, `(.L_x_4) ;  /* 0x0000013000017945 */ /* 0x000fec0003800200 */
[----:B0-----:R-:W0:Y:S08]  /*03f0*/  I2F.F64.U64 R24, UR6 ;  /* 0x0000000600187d12 */ /* 0x001e300008301800 */
[----:B0-----:R-:W0:Y:S02]  /*0400*/  MUFU.RCP64H R9, R25 ;  /* 0x0000001900097308 */ /* 0x001e240000001800 */
[----:B0-----:R-:W-:-:S08]  /*0410*/  DFMA R2, -R24, R8, 1 ;  /* 0x3ff000001802742b */ /* 0x001fd00000000108 */
[----:B------:R-:W-:Y:S02]  /*0420*/  DFMA R12, R2, R2, R2 ;  /* 0x00000002020c722b */ /* 0x000fe40000000002 */
[----:B------:R-:W0:Y:S06]  /*0430*/  I2F.F64.U64 R2, R4 ;  /* 0x0000000400027312 */ /* 0x000e2c0000301800 */
[----:B------:R-:W-:-:S08]  /*0440*/  DFMA R12, R8, R12, R8 ;  /* 0x0000000c080c722b */ /* 0x000fd00000000008 */
[----:B------:R-:W-:Y:S02]  /*0450*/  DFMA R8, -R24, R12, 1 ;  /* 0x3ff000001808742b */ /* 0x000fe4000000010c */
[----:B0-----:R-:W-:-:S06]  /*0460*/  DFMA R10, R10, 1.84467440737095516160e+19, R2 ;  /* 0x43f000000a0a782b */ /* 0x001fcc0000000002 */
[----:B------:R-:W-:-:S04]  /*0470*/  DFMA R8, R12, R8, R12 ;  /* 0x000000080c08722b */ /* 0x000fc8000000000c */
[----:B------:R-:W-:-:S04]  /*0480*/  FSETP.GEU.AND P1, PT, |R11|, 6.5827683646048100446e-37, PT ;  /* 0x036000000b00780b */ /* 0x000fc80003f2e200 */
[----:B------:R-:W-:-:S08]  /*0490*/  DMUL R2, R10, R8 ;  /* 0x000000080a027228 */ /* 0x000fd00000000000 */
[----:B------:R-:W-:-:S08]  /*04a0*/  DFMA R12, -R24, R2, R10 ;  /* 0x00000002180c722b */ /* 0x000fd0000000010a */
[----:B------:R-:W-:-:S10]  /*04b0*/  DFMA R2, R8, R12, R2 ;  /* 0x0000000c0802722b */ /* 0x000fd40000000002 */
[----:B------:R-:W-:-:S05]  /*04c0*/  FFMA R8, RZ, R25, R3 ;  /* 0x00000019ff087223 */ /* 0x000fca0000000003 */
[----:B------:R-:W-:-:S13]  /*04d0*/  FSETP.GT.AND P0, PT, |R8|, 1.469367938527859385e-39, PT ;  /* 0x001000000800780b */ /* 0x000fda0003f04200 */
[----:B------:R-:W-:Y:S05]  /*04e0*/  @P0 BRA P1, `(.L_x_5) ;  /* 0x0000000000080947 */ /* 0x000fea0000800000 */
[----:B------:R-:W-:-:S07]  /*04f0*/  MOV R22, 0x510 ;  /* 0x0000051000167802 */ /* 0x000fce0000000f00 */
[----:B------:R-:W-:Y:S05]  /*0500*/  CALL.REL.NOINC `($__internal_0_$__cuda_sm20_div_rn_f64_full) ;  /* 0x0000000000707944 */ /* 0x000fea0003c00000 */
.L_x_5:
[----:B------:R-:W-:Y:S05]  /*0510*/  BSYNC.RECONVERGENT B1 ;  /* 0x0000000000017941 */ /* 0x000fea0003800200 */
.L_x_4:
[----:B------:R-:W0:Y:S01]  /*0520*/  F2I.U64.F64.TRUNC R2, R2 ;  /* 0x0000000200027311 */ /* 0x000e22000030d800 */
[----:B------:R-:W1:Y:S01]  /*0530*/  LDC.64 R8, c[0x0][0x398] ;  /* 0x0000e600ff087b82 */ /* 0x000e620000000a00 */
[----:B------:R-:W-:Y:S01]  /*0540*/  IMAD.MOV.U32 R4, RZ, RZ, R6 ;  /* 0x000000ffff047224 */ /* 0x000fe200078e0006 */
[----:B------:R-:W-:Y:S01]  /*0550*/  BSSY.RECONVERGENT B1, `(.L_x_3) ;  /* 0x0000011000017945 */ /* 0x000fe20003800200 */
[----:B0-----:R-:W-:-:S05]  /*0560*/  IADD3 R11, P0, PT, RZ, -R2, RZ ;  /* 0x80000002ff0b7210 */ /* 0x001fca0007f1e0ff */
[----:B------:R-:W-:-:S04]  /*0570*/  IMAD.X R7, RZ, RZ, ~R3, P0 ;  /* 0x000000ffff077224 */ /* 0x000fc800000e0e03 */
[-C--:B-1----:R-:W-:Y:S02]  /*0580*/  IMAD R10, R7, R8.reuse, RZ ;  /* 0x00000008070a7224 */ /* 0x082fe400078e02ff */
[----:B------:R-:W-:-:S04]  /*0590*/  IMAD.WIDE.U32 R4, R11, R8, R4 ;  /* 0x000000080b047225 */ /* 0x000fc800078e0004 */
[----:B------:R-:W-:Y:S02]  /*05a0*/  IMAD R11, R11, R9, R10 ;  /* 0x000000090b0b7224 */ /* 0x000fe400078e020a */
[----:B------:R-:W-:-:S03]  /*05b0*/  IMAD.MOV.U32 R7, RZ, RZ, R4 ;  /* 0x000000ffff077224 */ /* 0x000fc600078e0004 */
[----:B------:R-:W-:-:S07]  /*05c0*/  IADD3 R6, PT, PT, R5, R11, RZ ;  /* 0x0000000b05067210 */ /* 0x000fce0007ffe0ff */
.L_x_6:
[CC--:B------:R-:W-:Y:S01]  /*05d0*/  ISETP.GE.U32.AND P0, PT, R7.reuse, R8.reuse, PT ;  /* 0x000000080700720c */ /* 0x0c0fe20003f06070 */
[----:B------:R-:W-:Y:S01]  /*05e0*/  IMAD.MOV.U32 R2, RZ, RZ, R7 ;  /* 0x000000ffff027224 */ /* 0x000fe200078e0007 */
[----:B------:R-:W-:Y:S01]  /*05f0*/  IADD3 R4, P1, PT, R7, -R8, RZ ;  /* 0x8000000807047210 */ /* 0x000fe20007f3e0ff */
[----:B------:R-:W-:Y:S01]  /*0600*/  IMAD.MOV.U32 R3, RZ, RZ, R6 ;  /* 0x000000ffff037224 */ /* 0x000fe200078e0006 */
[----:B------:R-:W-:-:S03]  /*0610*/  ISETP.GE.U32.AND.EX P0, PT, R6, R9, PT, P0 ;  /* 0x000000090600720c */ /* 0x000fc60003f06100 */
[----:B------:R-:W-:Y:S02]  /*0620*/  IMAD.X R5, R6, 0x1, ~R9, P1 ;  /* 0x0000000106057824 */ /* 0x000fe400008e0e09 */
[----:B------:R-:W-:Y:S02]  /*0630*/  IMAD.MOV.U32 R7, RZ, RZ, R4 ;  /* 0x000000ffff077224 */ /* 0x000fe400078e0004 */
[----:B------:R-:W-:-:S06]  /*0640*/  IMAD.MOV.U32 R6, RZ, RZ, R5 ;  /* 0x000000ffff067224 */ /* 0x000fcc00078e0005 */
[----:B------:R-:W-:Y:S05]  /*0650*/  @P0 BRA `(.L_x_6) ;  /* 0xfffffffc00dc0947 */ /* 0x000fea000383ffff */
[----:B------:R-:W-:Y:S05]  /*0660*/  BSYNC.RECONVERGENT B1 ;  /* 0x0000000000017941 */ /* 0x000fea0003800200 */
.L_x_3:
[----:B------:R-:W-:Y:S05]  /*0670*/  BSYNC.RECONVERGENT B0 ;  /* 0x0000000000007941 */ /* 0x000fea0003800200 */
.L_x_0:
[----:B------:R-:W0:Y:S02]  /*0680*/  LDCU.64 UR6, c[0x0][0x390] ;  /* 0x00007200ff0677ac */ /* 0x000e240008000a00 */
[----:B0-----:R-:W-:-:S04]  /*0690*/  IADD3 R4, P0, PT, R0, UR6, RZ ;  /* 0x0000000600047c10 */ /* 0x001fc8000ff1e0ff */
[----:B------:R-:W-:-:S05]  /*06a0*/  IADD3.X R5, PT, PT, R14, UR7, RZ, P0, !PT ;  /* 0x000000070e057c10 */ /* 0x000fca00087fe4ff */
[----:B------:R-:W-:Y:S01]  /*06b0*/  STG.E.64 desc[UR4][R4.64], R2 ;  /* 0x0000000204007986 */ /* 0x000fe2000c101b04 */
[----:B------:R-:W-:Y:S05]  /*06c0*/  EXIT ;  /* 0x000000000000794d */ /* 0x000fea0003800000 */
        .weak           $__internal_0_$__cuda_sm20_div_rn_f64_full
        .type           $__internal_0_$__cuda_sm20_div_rn_f64_full,@function
        .size           $__internal_0_$__cuda_sm20_div_rn_f64_full,($__internal_1_$__cuda_sm20_rem_u64 - $__internal_0_$__cuda_sm20_div_rn_f64_full)
$__internal_0_$__cuda_sm20_div_rn_f64_full:
[C---:B------:R-:W-:Y:S01]  /*06d0*/  FSETP.GEU.AND P0, PT, |R25|.reuse, 1.469367938527859385e-39, PT ;  /* 0x001000001900780b */ /* 0x040fe20003f0e200 */
[----:B------:R-:W-:Y:S01]  /*06e0*/  IMAD.MOV.U32 R8, RZ, RZ, R24 ;  /* 0x000000ffff087224 */ /* 0x000fe200078e0018 */
[----:B------:R-:W-:Y:S01]  /*06f0*/  LOP3.LUT R2, R25, 0x800fffff, RZ, 0xc0, !PT ;  /* 0x800fffff19027812 */ /* 0x000fe200078ec0ff */
[----:B------:R-:W-:Y:S01]  /*0700*/  IMAD.MOV.U32 R9, RZ, RZ, R25 ;  /* 0x000000ffff097224 */ /* 0x000fe200078e0019 */
[C---:B------:R-:W-:Y:S01]  /*0710*/  FSETP.GEU.AND P2, PT, |R11|.reuse, 1.469367938527859385e-39, PT ;  /* 0x001000000b00780b */ /* 0x040fe20003f4e200 */
[----:B------:R-:W-:Y:S01]  /*0720*/  IMAD.MOV.U32 R16, RZ, RZ, 0x1 ;  /* 0x00000001ff107424 */ /* 0x000fe200078e00ff */
[----:B------:R-:W-:Y:S01]  /*0730*/  LOP3.LUT R3, R2, 0x3ff00000, RZ, 0xfc, !PT ;  /* 0x3ff0000002037812 */ /* 0x000fe200078efcff */
[----:B------:R-:W-:Y:S01]  /*0740*/  IMAD.MOV.U32 R23, RZ, RZ, 0x1ca00000 ;  /* 0x1ca00000ff177424 */ /* 0x000fe200078e00ff */
[----:B------:R-:W-:Y:S01]  /*0750*/  MOV R2, R24 ;  /* 0x0000001800027202 */ /* 0x000fe20000000f00 */
[----:B------:R-:W-:Y:S01]  /*0760*/  BSSY.RECONVERGENT B2, `(.L_x_7) ;  /* 0x0000050000027945 */ /* 0x000fe20003800200 */
[----:B------:R-:W-:-:S02]  /*0770*/  LOP3.LUT R15, R11, 0x7ff00000, RZ, 0xc0, !PT ;  /* 0x7ff000000b0f7812 */ /* 0x000fc400078ec0ff */
[----:B------:R-:W-:Y:S01]  /*0780*/  LOP3.LUT R24, R25, 0x7ff00000, RZ, 0xc0, !PT ;  /* 0x7ff0000019187812 */ /* 0x000fe200078ec0ff */
[----:B------:R-:W-:Y:S02]  /*0790*/  @!P0 DMUL R2, R8, 8.98846567431157953865e+307 ;  /* 0x7fe0000008028828 */ /* 0x000fe40000000000 */
[----:B------:R-:W-:Y:S01]  /*07a0*/  IMAD.MOV.U32 R25, RZ, RZ, R15 ;  /* 0x000000ffff197224 */ /* 0x000fe200078e000f */
[----:B------:R-:W-:Y:S02]  /*07b0*/  ISETP.GE.U32.AND P1, PT, R15, R24, PT ;  /* 0x000000180f00720c */ /* 0x000fe40003f26070 */
[----:B------:R-:W-:Y:S01]  /*07c0*/  @!P2 LOP3.LUT R18, R9, 0x7ff00000, RZ, 0xc0, !PT ;  /* 0x7ff000000912a812 */ /* 0x000fe200078ec0ff */
[----:B------:R-:W0:Y:S03]  /*07d0*/  MUFU.RCP64H R17, R3 ;  /* 0x0000000300117308 */ /* 0x000e260000001800 */
[----:B------:R-:W-:-:S02]  /*07e0*/  @!P2 ISETP.GE.U32.AND P3, PT, R15, R18, PT ;  /* 0x000000120f00a20c */ /* 0x000fc40003f66070 */
[----:B------:R-:W-:Y:S02]  /*07f0*/  @!P0 LOP3.LUT R24, R3, 0x7ff00000, RZ, 0xc0, !PT ;  /* 0x7ff0000003188812 */ /* 0x000fe400078ec0ff */
[----:B------:R-:W-:-:S04]  /*0800*/  @!P2 SEL R19, R23, 0x63400000, !P3 ;  /* 0x634000001713a807 */ /* 0x000fc80005800000 */
[----:B------:R-:W-:-:S04]  /*0810*/  @!P2 LOP3.LUT R20, R19, 0x80000000, R11, 0xf8, !PT ;  /* 0x800000001314a812 */ /* 0x000fc800078ef80b */
[----:B------:R-:W-:Y:S01]  /*0820*/  @!P2 LOP3.LUT R21, R20, 0x100000, RZ, 0xfc, !PT ;  /* 0x001000001415a812 */ /* 0x000fe200078efcff */
[----:B------:R-:W-:Y:S01]  /*0830*/  @!P2 IMAD.MOV.U32 R20, RZ, RZ, RZ ;  /* 0x000000ffff14a224 */ /* 0x000fe200078e00ff */
[----:B0-----:R-:W-:-:S08]  /*0840*/  DFMA R12, R16, -R2, 1 ;  /* 0x3ff00000100c742b */ /* 0x001fd00000000802 */
[----:B------:R-:W-:-:S08]  /*0850*/  DFMA R12, R12, R12, R12 ;  /* 0x0000000c0c0c722b */ /* 0x000fd0000000000c */
[----:B------:R-:W-:Y:S01]  /*0860*/  DFMA R16, R16, R12, R16 ;  /* 0x0000000c1010722b */ /* 0x000fe20000000010 */
[----:B------:R-:W-:Y:S01]  /*0870*/  SEL R13, R23, 0x63400000, !P1 ;  /* 0x63400000170d7807 */ /* 0x000fe20004800000 */
[----:B------:R-:W-:-:S03]  /*0880*/  IMAD.MOV.U32 R12, RZ, RZ, R10 ;  /* 0x000000ffff0c7224 */ /* 0x000fc600078e000a */
[----:B------:R-:W-:-:S03]  /*0890*/  LOP3.LUT R13, R13, 0x800fffff, R11, 0xf8, !PT ;  /* 0x800fffff0d0d7812 */ /* 0x000fc600078ef80b */
[----:B------:R-:W-:-:S03]  /*08a0*/  DFMA R18, R16, -R2, 1 ;  /* 0x3ff000001012742b */ /* 0x000fc60000000802 */
[----:B------:R-:W-:-:S05]  /*08b0*/  @!P2 DFMA R12, R12, 2, -R20 ;  /* 0x400000000c0ca82b */ /* 0x000fca0000000814 */
[----:B------:R-:W-:-:S05]  /*08c0*/  DFMA R18, R16, R18, R16 ;  /* 0x000000121012722b */ /* 0x000fca0000000010 */
[----:B------:R-:W-:-:S03]  /*08d0*/  @!P2 LOP3.LUT R25, R13, 0x7ff00000, RZ, 0xc0, !PT ;  /* 0x7ff000000d19a812 */ /* 0x000fc600078ec0ff */
[----:B------:R-:W-:Y:S02]  /*08e0*/  DMUL R16, R18, R12 ;  /* 0x0000000c12107228 */ /* 0x000fe40000000000 */
[----:B------:R-:W-:-:S05]  /*08f0*/  VIADD R26, R25, 0xffffffff ;  /* 0xffffffff191a7836 */ /* 0x000fca0000000000 */
[----:B------:R-:W-:Y:S01]  /*0900*/  ISETP.GT.U32.AND P0, PT, R26, 0x7feffffe, PT ;  /* 0x7feffffe1a00780c */ /* 0x000fe20003f04070 */
[----:B------:R-:W-:Y:S01]  /*0910*/  VIADD R26, R24, 0xffffffff ;  /* 0xffffffff181a7836 */ /* 0x000fe20000000000 */
[----:B------:R-:W-:-:S04]  /*0920*/  DFMA R20, R16, -R2, R12 ;  /* 0x800000021014722b */ /* 0x000fc8000000000c */
[----:B------:R-:W-:-:S04]  /*0930*/  ISETP.GT.U32.OR P0, PT, R26, 0x7feffffe, P0 ;  /* 0x7feffffe1a00780c */ /* 0x000fc80000704470 */
[----:B------:R-:W-:-:S09]  /*0940*/  DFMA R20, R18, R20, R16 ;  /* 0x000000141214722b */ /* 0x000fd20000000010 */
[----:B------:R-:W-:Y:S05]  /*0950*/  @P0 BRA `(.L_x_8) ;  /* 0x00000000006c0947 */ /* 0x000fea0003800000 */
[----:B------:R-:W-:Y:S01]  /*0960*/  LOP3.LUT R16, R9, 0x7ff00000, RZ, 0xc0, !PT ;  /* 0x7ff0000009107812 */ /* 0x000fe200078ec0ff */
[----:B------:R-:W-:-:S03]  /*0970*/  IMAD.MOV.U32 R18, RZ, RZ, RZ ;  /* 0x000000ffff127224 */ /* 0x000fc600078e00ff */
[CC--:B------:R-:W-:Y:S02]  /*0980*/  VIADDMNMX R10, R15.reuse, -R16.reuse, 0xb9600000, !PT ;  /* 0xb96000000f0a7446 */ /* 0x0c0fe40007800910 */
[----:B------:R-:W-:Y:S02]  /*0990*/  ISETP.GE.U32.AND P0, PT, R15, R16, PT ;  /* 0x000000100f00720c */ /* 0x000fe40003f06070 */
[----:B------:R-:W-:Y:S02]  /*09a0*/  VIMNMX R10, PT, PT, R10, 0x46a00000, PT ;  /* 0x46a000000a0a7848 */ /* 0x000fe40003fe0100 */
[----:B------:R-:W-:-:S04]  /*09b0*/  SEL R23, R23, 0x63400000, !P0 ;  /* 0x6340000017177807 */ /* 0x000fc80004000000 */
[----:B------:R-:W-:-:S05]  /*09c0*/  IADD3 R10, PT, PT, -R23, R10, RZ ;  /* 0x0000000a170a7210 */ /* 0x000fca0007ffe1ff */
[----:B------:R-:W-:-:S06]  /*09d0*/  VIADD R19, R10, 0x7fe00000 ;  /* 0x7fe000000a137836 */ /* 0x000fcc0000000000 */
[----:B------:R-:W-:-:S10]  /*09e0*/  DMUL R16, R20, R18 ;  /* 0x0000001214107228 */ /* 0x000fd40000000000 */
[----:B------:R-:W-:-:S13]  /*09f0*/  FSETP.GTU.AND P0, PT, |R17|, 1.469367938527859385e-39, PT ;  /* 0x001000001100780b */ /* 0x000fda0003f0c200 */
[----:B------:R-:W-:Y:S05]  /*0a00*/  @P0 BRA `(.L_x_9) ;  /* 0x0000000000940947 */ /* 0x000fea0003800000 */
[----:B------:R-:W-:Y:S01]  /*0a10*/  DFMA R2, R20, -R2, R12 ;  /* 0x800000021402722b */ /* 0x000fe2000000000c */
[----:B------:R-:W-:-:S09]  /*0a20*/  IMAD.MOV.U32 R18, RZ, RZ, RZ ;  /* 0x000000ffff127224 */ /* 0x000fd200078e00ff */
[C---:B------:R-:W-:Y:S02]  /*0a30*/  FSETP.NEU.AND P0, PT, R3.reuse, RZ, PT ;  /* 0x000000ff0300720b */ /* 0x040fe40003f0d000 */
[----:B------:R-:W-:-:S04]  /*0a40*/  LOP3.LUT R9, R3, 0x80000000, R9, 0x48, !PT ;  /* 0x8000000003097812 */ /* 0x000fc800078e4809 */
[----:B------:R-:W-:-:S07]  /*0a50*/  LOP3.LUT R19, R9, R19, RZ, 0xfc, !PT ;  /* 0x0000001309137212 */ /* 0x000fce00078efcff */
[----:B------:R-:W-:Y:S05]  /*0a60*/  @!P0 BRA `(.L_x_9) ;  /* 0x00000000007c8947 */ /* 0x000fea0003800000 */
[----:B------:R-:W-:Y:S01]  /*0a70*/  IMAD.MOV R3, RZ, RZ, -R10 ;  /* 0x000000ffff037224 */ /* 0x000fe200078e0a0a */
[----:B------:R-:W-:Y:S01]  /*0a80*/  DMUL.RP R18, R20, R18 ;  /* 0x0000001214127228 */ /* 0x000fe20000008000 */
[----:B------:R-:W-:-:S06]  /*0a90*/  IMAD.MOV.U32 R2, RZ, RZ, RZ ;  /* 0x000000ffff027224 */ /* 0x000fcc00078e00ff */
[----:B------:R-:W-:-:S03]  /*0aa0*/  DFMA R2, R16, -R2, R20 ;  /* 0x800000021002722b */ /* 0x000fc60000000014 */
[----:B------:R-:W-:-:S03]  /*0ab0*/  LOP3.LUT R9, R19, R9, RZ, 0x3c, !PT ;  /* 0x0000000913097212 */ /* 0x000fc600078e3cff */
[----:B------:R-:W-:-:S04]  /*0ac0*/  IADD3 R2, PT, PT, -R10, -0x43300000, RZ ;  /* 0xbcd000000a027810 */ /* 0x000fc80007ffe1ff */
[----:B------:R-:W-:-:S04]  /*0ad0*/  FSETP.NEU.AND P0, PT, |R3|, R2, PT ;  /* 0x000000020300720b */ /* 0x000fc80003f0d200 */
[----:B------:R-:W-:Y:S02]  /*0ae0*/  FSEL R16, R18, R16, !P0 ;  /* 0x0000001012107208 */ /* 0x000fe40004000000 */
[----:B------:R-:W-:Y:S01]  /*0af0*/  FSEL R17, R9, R17, !P0 ;  /* 0x0000001109117208 */ /* 0x000fe20004000000 */
[----:B------:R-:W-:Y:S06]  /*0b00*/  BRA `(.L_x_9) ;  /* 0x0000000000547947 */ /* 0x000fec0003800000 */
.L_x_8:
[----:B------:R-:W-:-:S14]  /*0b10*/  DSETP.NAN.AND P0, PT, R10, R10, PT ;  /* 0x0000000a0a00722a */ /* 0x000fdc0003f08000 */
[----:B------:R-:W-:Y:S05]  /*0b20*/  @P0 BRA `(.L_x_10) ;  /* 0x0000000000440947 */ /* 0x000fea0003800000 */
[----:B------:R-:W-:-:S14]  /*0b30*/  DSETP.NAN.AND P0, PT, R8, R8, PT ;  /* 0x000000080800722a */ /* 0x000fdc0003f08000 */
[----:B------:R-:W-:Y:S05]  /*0b40*/  @P0 BRA `(.L_x_11) ;  /* 0x0000000000300947 */ /* 0x000fea0003800000 */
[----:B------:R-:W-:Y:S01]  /*0b50*/  ISETP.NE.AND P0, PT, R25, R24, PT ;  /* 0x000000181900720c */ /* 0x000fe20003f05270 */
[----:B------:R-:W-:Y:S02]  /*0b60*/  IMAD.MOV.U32 R16, RZ, RZ, 0x0 ;  /* 0x00000000ff107424 */ /* 0x000fe400078e00ff */
[----:B------:R-:W-:-:S10]  /*0b70*/  IMAD.MOV.U32 R17, RZ, RZ, -0x80000 ;  /* 0xfff80000ff117424 */ /* 0x000fd400078e00ff */
[----:B------:R-:W-:Y:S05]  /*0b80*/  @!P0 BRA `(.L_x_9) ;  /* 0x0000000000348947 */ /* 0x000fea0003800000 */
[----:B------:R-:W-:Y:S02]  /*0b90*/  ISETP.NE.AND P0, PT, R25, 0x7ff00000, PT ;  /* 0x7ff000001900780c */ /* 0x000fe40003f05270 */
[----:B------:R-:W-:Y:S02]  /*0ba0*/  LOP3.LUT R17, R11, 0x80000000, R9, 0x48, !PT ;  /* 0x800000000b117812 */ /* 0x000fe400078e4809 */
[----:B------:R-:W-:-:S13]  /*0bb0*/  ISETP.EQ.OR P0, PT, R24, RZ, !P0 ;  /* 0x000000ff1800720c */ /* 0x000fda0004702670 */
[----:B------:R-:W-:Y:S02]  /*0bc0*/  @P0 LOP3.LUT R2, R17, 0x7ff00000, RZ, 0xfc, !PT ;  /* 0x7ff0000011020812 */ /* 0x000fe400078efcff */
[----:B------:R-:W-:Y:S01]  /*0bd0*/  @!P0 MOV R16, RZ ;  /* 0x000000ff00108202 */ /* 0x000fe20000000f00 */
[----:B------:R-:W-:Y:S02]  /*0be0*/  @P0 IMAD.MOV.U32 R16, RZ, RZ, RZ ;  /* 0x000000ffff100224 */ /* 0x000fe400078e00ff */
[----:B------:R-:W-:Y:S01]  /*0bf0*/  @P0 IMAD.MOV.U32 R17, RZ, RZ, R2 ;  /* 0x000000ffff110224 */ /* 0x000fe200078e0002 */
[----:B------:R-:W-:Y:S06]  /*0c00*/  BRA `(.L_x_9) ;  /* 0x0000000000147947 */ /* 0x000fec0003800000 */
.L_x_11:
[----:B------:R-:W-:Y:S01]  /*0c10*/  LOP3.LUT R17, R9, 0x80000, RZ, 0xfc, !PT ;  /* 0x0008000009117812 */ /* 0x000fe200078efcff */
[----:B------:R-:W-:Y:S01]  /*0c20*/  IMAD.MOV.U32 R16, RZ, RZ, R8 ;  /* 0x000000ffff107224 */ /* 0x000fe200078e0008 */
[----:B------:R-:W-:Y:S06]  /*0c30*/  BRA `(.L_x_9) ;  /* 0x0000000000087947 */ /* 0x000fec0003800000 */
.L_x_10:
[----:B------:R-:W-:Y:S01]  /*0c40*/  LOP3.LUT R17, R11, 0x80000, RZ, 0xfc, !PT ;  /* 0x000800000b117812 */ /* 0x000fe200078efcff */
[----:B------:R-:W-:-:S07]  /*0c50*/  IMAD.MOV.U32 R16, RZ, RZ, R10 ;  /* 0x000000ffff107224 */ /* 0x000fce00078e000a */
.L_x_9:
[----:B------:R-:W-:Y:S05]  /*0c60*/  BSYNC.RECONVERGENT B2 ;  /* 0x0000000000027941 */ /* 0x000fea0003800200 */
.L_x_7:
[----:B------:R-:W-:Y:S02]  /*0c70*/  IMAD.MOV.U32 R23, RZ, RZ, 0x0 ;  /* 0x00000000ff177424 */ /* 0x000fe400078e00ff */
[----:B------:R-:W-:Y:S02]  /*0c80*/  IMAD.MOV.U32 R2, RZ, RZ, R16 ;  /* 0x000000ffff027224 */ /* 0x000fe400078e0010 */
[----:B------:R-:W-:Y:S01]  /*0c90*/  IMAD.MOV.U32 R3, RZ, RZ, R17 ;  /* 0x000000ffff037224 */ /* 0x000fe200078e0011 */
[----:B------:R-:W-:Y:S06]  /*0ca0*/  RET.REL.NODEC R22 `(_Z18test_mulmod_kernelPKmS0_Pmmm) ;  /* 0xfffffff016d47950 */ /* 0x000fec0003c3ffff */
        .weak           $__internal_1_$__cuda_sm20_rem_u64
        .type           $__internal_1_$__cuda_sm20_rem_u64,@function
        .size           $__internal_1_$__cuda_sm20_rem_u64,(.L_x_14 - $__internal_1_$__cuda_sm20_rem_u64)
$__internal_1_$__cuda_sm20_rem_u64:
[----:B------:R-:W0:Y:S01]  /*0cb0*/  LDCU.64 UR6, c[0x0][0x398] ;  /* 0x00007300ff0677ac */ /* 0x000e220008000a00 */
[----:B------:R-:W1:Y:S01]  /*0cc0*/  LDC.64 R2, c[0x0][0x398] ;  /* 0x0000e600ff027b82 */ /* 0x000e620000000a00 */
[----:B0-----:R-:W0:Y:S08]  /*0cd0*/  I2F.U64.RP R4, UR6 ;  /* 0x0000000600047d12 */ /* 0x001e300008309000 */
[----:B0-----:R-:W0:Y:S02]  /*0ce0*/  MUFU.RCP R4, R4 ;  /* 0x0000000400047308 */ /* 0x001e240000001000 */
[----:B0-----:R-:W-:-:S06]  /*0cf0*/  IADD3 R10, PT, PT, R4, 0x1ffffffe, RZ ;  /* 0x1ffffffe040a7810 */ /* 0x001fcc0007ffe0ff */
[----:B------:R-:W1:Y:S02]  /*0d00*/  F2I.U64.TRUNC R10, R10 ;  /* 0x0000000a000a7311 */ /* 0x000e64000020d800 */
[----:B-1----:R-:W-:-:S04]  /*0d10*/  IMAD.WIDE.U32 R12, R10, R2, RZ ;  /* 0x000000020a0c7225 */ /* 0x002fc800078e00ff */
[C---:B------:R-:W-:Y:S01]  /*0d20*/  IMAD R7, R10.reuse, R3, R13 ;  /* 0x000000030a077224 */ /* 0x040fe200078e020d */
[----:B------:R-:W-:Y:S01]  /*0d30*/  IADD3 R9, P0, PT, RZ, -R12, RZ ;  /* 0x8000000cff097210 */ /* 0x000fe20007f1e0ff */
[----:B------:R-:W-:Y:S02]  /*0d40*/  IMAD.MOV.U32 R13, RZ, RZ, R10 ;  /* 0x000000ffff0d7224 */ /* 0x000fe400078e000a */
[----:B------:R-:W-:Y:S02]  /*0d50*/  IMAD R7, R11, R2, R7 ;  /* 0x000000020b077224 */ /* 0x000fe400078e0207 */
[----:B------:R-:W-:-:S04]  /*0d60*/  IMAD.HI.U32 R12, R10, R9, RZ ;  /* 0x000000090a0c7227 */ /* 0x000fc800078e00ff */
[----:B------:R-:W-:-:S04]  /*0d70*/  IMAD.X R7, RZ, RZ, ~R7, P0 ;  /* 0x000000ffff077224 */ /* 0x000fc800000e0e07 */
[----:B------:R-:W-:-:S04]  /*0d80*/  IMAD.WIDE.U32 R12, P0, R10, R7, R12 ;  /* 0x000000070a0c7225 */ /* 0x000fc8000780000c */
[C---:B------:R-:W-:Y:S02]  /*0d90*/  IMAD R15, R11.reuse, R7, RZ ;  /* 0x000000070b0f7224 */ /* 0x040fe400078e02ff */
[----:B------:R-:W-:-:S04]  /*0da0*/  IMAD.HI.U32 R12, P1, R11, R9, R12 ;  /* 0x000000090b0c7227 */ /* 0x000fc8000782000c */
[----:B------:R-:W-:Y:S01]  /*0db0*/  IMAD.HI.U32 R7, R11, R7, RZ ;  /* 0x000000070b077227 */ /* 0x000fe200078e00ff */
[----:B------:R-:W-:-:S03]  /*0dc0*/  IADD3 R13, P2, PT, R15, R12, RZ ;  /* 0x0000000c0f0d7210 */ /* 0x000fc60007f5e0ff */
[----:B------:R-:W-:Y:S02]  /*0dd0*/  IMAD.X R4, R7, 0x1, R11, P0 ;  /* 0x0000000107047824 */ /* 0x000fe400000e060b */
[----:B------:R-:W-:-:S03]  /*0de0*/  IMAD.WIDE.U32 R10, R13, R2, RZ ;  /* 0x000000020d0a7225 */ /* 0x000fc600078e00ff */
[----:B------:R-:W-:Y:S01]  /*0df0*/  IADD3.X R7, PT, PT, RZ, RZ, R4, P2, P1 ;  /* 0x000000ffff077210 */ /* 0x000fe200017e2404 */
[----:B------:R-:W-:Y:S01]  /*0e00*/  IMAD R4, R13, R3, R11 ;  /* 0x000000030d047224 */ /* 0x000fe200078e020b */
[----:B------:R-:W-:Y:S01]  /*0e10*/  IADD3 R9, P0, PT, RZ, -R10, RZ ;  /* 0x8000000aff097210 */ /* 0x000fe20007f1e0ff */
[----:B------:R-:W-:Y:S02]  /*0e20*/  IMAD.MOV.U32 R11, RZ, RZ, RZ ;  /* 0x000000ffff0b7224 */ /* 0x000fe400078e00ff */
        /* <DEDUP_REMOVED lines=9> */
[----:B------:R-:W-:-:S03]  /*0ec0*/  IMAD.HI.U32 R10, R9, R6, RZ ;  /* 0x00000006090a7227 */ /* 0x000fc600078e00ff */
[----:B------:R-:W-:Y:S01]  /*0ed0*/  IADD3.X R7, PT, PT, RZ, RZ, R7, P2, P1 ;  /* 0x000000ffff077210 */ /* 0x000fe200017e2407 */
[----:B------:R-:W-:-:S04]  /*0ee0*/  IMAD.WIDE.U32 R10, R9, R5, R10 ;  /* 0x00000005090a7225 */ /* 0x000fc800078e000a */
[C---:B------:R-:W-:Y:S02]  /*0ef0*/  IMAD R9, R7.reuse, R5, RZ ;  /* 0x0000000507097224 */ /* 0x040fe400078e02ff */
[----:B------:R-:W-:-:S04]  /*0f00*/  IMAD.HI.U32 R10, P0, R7, R6, R10 ;  /* 0x00000006070a7227 */ /* 0x000fc8000780000a */
[----:B------:R-:W-:Y:S01]  /*0f10*/  IMAD.HI.U32 R4, R7, R5, RZ ;  /* 0x0000000507047227 */ /* 0x000fe200078e00ff */
[----:B------:R-:W-:-:S04]  /*0f20*/  IADD3 R7, P1, PT, R9, R10, RZ ;  /* 0x0000000a09077210 */ /* 0x000fc80007f3e0ff */
[----:B------:R-:W-:Y:S01]  /*0f30*/  IADD3.X R4, PT, PT, R4, RZ, RZ, P0, !PT ;  /* 0x000000ff04047210 */ /* 0x000fe200007fe4ff */
[----:B------:R-:W-:-:S04]  /*0f40*/  IMAD.WIDE.U32 R10, R7, R2, RZ ;  /* 0x00000002070a7225 */ /* 0x000fc800078e00ff */
[----:B------:R-:W-:Y:S02]  /*0f50*/  IMAD.X R9, RZ, RZ, R4, P1 ;  /* 0x000000ffff097224 */ /* 0x000fe400008e0604 */
[----:B------:R-:W-:Y:S01]  /*0f60*/  IMAD R7, R7, R3, R11 ;  /* 0x0000000307077224 */ /* 0x000fe200078e020b */
[----:B------:R-:W-:-:S03]  /*0f70*/  IADD3 R11, P1, PT, -R10, R6, RZ ;  /* 0x000000060a0b7210 */ /* 0x000fc60007f3e1ff */
[-C--:B------:R-:W-:Y:S01]  /*0f80*/  IMAD R7, R9, R2.reuse, R7 ;  /* 0x0000000209077224 */ /* 0x080fe200078e0207 */
[-C--:B------:R-:W-:Y:S01]  /*0f90*/  ISETP.GE.U32.AND P0, PT, R11, R2.reuse, PT ;  /* 0x000000020b00720c */ /* 0x080fe20003f06070 */
[----:B------:R-:W-:Y:S02]  /*0fa0*/  IMAD.MOV.U32 R9, RZ, RZ, 0x0 ;  /* 0x00000000ff097424 */ /* 0x000fe400078e00ff */
[----:B------:R-:W-:Y:S01]  /*0fb0*/  IMAD.X R4, R5, 0x1, ~R7, P1 ;  /* 0x0000000105047824 */ /* 0x000fe200008e0e07 */
[----:B------:R-:W-:-:S04]  /*0fc0*/  IADD3 R7, P1, PT, R11, -R2, RZ ;  /* 0x800000020b077210 */ /* 0x000fc80007f3e0ff */
[C---:B------:R-:W-:Y:S01]  /*0fd0*/  ISETP.GE.U32.AND.EX P0, PT, R4.reuse, R3, PT, P0 ;  /* 0x000000030400720c */ /* 0x040fe20003f06100 */
[----:B------:R-:W-:Y:S01]  /*0fe0*/  IMAD.X R6, R4, 0x1, ~R3, P1 ;  /* 0x0000000104067824 */ /* 0x000fe200008e0e03 */
[----:B------:R-:W-:Y:S02]  /*0ff0*/  ISETP.NE.U32.AND P1, PT, R2, RZ, PT ;  /* 0x000000ff0200720c */ /* 0x000fe40003f25070 */
[----:B------:R-:W-:Y:S02]  /*1000*/  SEL R7, R7, R11, P0 ;  /* 0x0000000b07077207 */ /* 0x000fe40000000000 */
[----:B------:R-:W-:Y:S02]  /*1010*/  SEL R6, R6, R4, P0 ;  /* 0x0000000406067207 */ /* 0x000fe40000000000 */
[CC--:B------:R-:W-:Y:S02]  /*1020*/  IADD3 R4, P2, PT, R7.reuse, -R2.reuse, RZ ;  /* 0x8000000207047210 */ /* 0x0c0fe40007f5e0ff */
[----:B------:R-:W-:-:S02]  /*1030*/  ISETP.GE.U32.AND P0, PT, R7, R2, PT ;  /* 0x000000020700720c */ /* 0x000fc40003f06070 */
[----:B------:R-:W-:Y:S01]  /*1040*/  ISETP.NE.AND.EX P1, PT, R3, RZ, PT, P1 ;  /* 0x000000ff0300720c */ /* 0x000fe20003f25310 */
[C---:B------:R-:W-:Y:S01]  /*1050*/  IMAD.X R5, R6.reuse, 0x1, ~R3, P2 ;  /* 0x0000000106057824 */ /* 0x040fe200010e0e03 */
[----:B------:R-:W-:-:S04]  /*1060*/  ISETP.GE.U32.AND.EX P0, PT, R6, R3, PT, P0 ;  /* 0x000000030600720c */ /* 0x000fc80003f06100 */
[----:B------:R-:W-:Y:S02]  /*1070*/  SEL R2, R4, R7, P0 ;  /* 0x0000000704027207 */ /* 0x000fe40000000000 */
[----:B------:R-:W-:Y:S02]  /*1080*/  SEL R3, R5, R6, P0 ;  /* 0x0000000605037207 */ /* 0x000fe40000000000 */
[----:B------:R-:W-:Y:S02]  /*1090*/  SEL R2, R2, 0xffffffff, P1 ;  /* 0xffffffff02027807 */ /* 0x000fe40000800000 */
[----:B------:R-:W-:Y:S01]  /*10a0*/  SEL R3, R3, 0xffffffff, P1 ;  /* 0xffffffff03037807 */ /* 0x000fe20000800000 */
[----:B------:R-:W-:Y:S06]  /*10b0*/  RET.REL.NODEC R8 `(_Z18test_mulmod_kernelPKmS0_Pmmm) ;  /* 0xffffffec08d07950 */ /* 0x000fec0003c3ffff */
.L_x_12:
[----:B------:R-:W-:-:S00]  /*10c0*/  BRA `(.L_x_12) ;  /* 0xfffffffc00fc7947 */ /* 0x000fc0000383ffff */
[----:B------:R-:W-:-:S00]  /*10d0*/  NOP ;  /* 0x0000000000007918 */ /* 0x000fc00000000000 */
        /* <DEDUP_REMOVED lines=10> */
.L_x_14:


//--------------------- .nv.shared.reserved.0     --------------------------
	.section	.nv.shared.reserved.0,"aw",@nobits
	.weak		__nv_reservedSMEM_offset_0_alias
	.size		__nv_reservedSMEM_offset_0_alias, 0, 64
	.other		__nv_reservedSMEM_offset_0_alias,@"STO_CUDA_RESERVED_SHARED STV_DEFAULT"
__nv_reservedSMEM_offset_0_alias:
	.zero		0
	.zero		64


//--------------------- .nv.constant0._Z18test_mulmod_kernelPKmS0_Pmmm --------------------------
	.section	.nv.constant0._Z18test_mulmod_kernelPKmS0_Pmmm,"a",@progbits
	.sectionflags	@""
	.align	4
.nv.constant0._Z18test_mulmod_kernelPKmS0_Pmmm:
	.zero		936


//--------------------- SYMBOLS --------------------------

	.type		.nv.reservedSmem.offset0,@object
	.size		.nv.reservedSmem.offset0,0x4
